//
// Generated by NVIDIA NVVM Compiler
//
// Compiler Build ID: CL-36424714
// Cuda compilation tools, release 13.0, V13.0.88
// Based on NVVM 20.0.0
//

.version 9.0
.target sm_100
.address_size 64

.extern .func  (.param .b64 func_retval0) malloc
(
	.param .b64 malloc_param_0
)
;
.extern .func free
(
	.param .b64 free_param_0
)
;
.global .align 4 .u32 deviceSolutions;

.func _Z8nQueensRPcii(
	.param .b64 _Z8nQueensRPcii_param_0,
	.param .b32 _Z8nQueensRPcii_param_1,
	.param .b32 _Z8nQueensRPcii_param_2
)
{
	.reg .pred 	%p<16>;
	.reg .b16 	%rs<6>;
	.reg .b32 	%r<30>;
	.reg .b64 	%rd<10>;

	ld.param.u64 	%rd1, [_Z8nQueensRPcii_param_0];
	ld.param.u32 	%r15, [_Z8nQueensRPcii_param_1];
	ld.param.u32 	%r16, [_Z8nQueensRPcii_param_2];
	setp.ge.s32 	%p1, %r16, %r15;
	@%p1 bra 	$L__BB0_16;
	setp.lt.s32 	%p2, %r15, 1;
	@%p2 bra 	$L__BB0_15;
	add.s32 	%r1, %r16, 1;
	mov.b32 	%r24, 0;
$L__BB0_3:
	setp.lt.s32 	%p3, %r16, 1;
	@%p3 bra 	$L__BB0_7;
	mul.lo.s32 	%r3, %r24, %r15;
	mov.b32 	%r25, 0;
$L__BB0_5:
	add.s32 	%r20, %r25, %r3;
	cvt.u64.u32 	%rd2, %r20;
	add.s64 	%rd3, %rd1, %rd2;
	ld.u8 	%rs1, [%rd3];
	setp.eq.s16 	%p4, %rs1, 81;
	@%p4 bra 	$L__BB0_14;
	add.s32 	%r25, %r25, 1;
	setp.ne.s32 	%p5, %r25, %r16;
	@%p5 bra 	$L__BB0_5;
$L__BB0_7:
	setp.lt.s32 	%p6, %r16, 0;
	mov.u32 	%r26, %r16;
	mov.u32 	%r27, %r24;
	@%p6 bra 	$L__BB0_13;
$L__BB0_8:
	mad.lo.s32 	%r21, %r27, %r15, %r26;
	cvt.s64.s32 	%rd4, %r21;
	add.s64 	%rd5, %rd1, %rd4;
	ld.u8 	%rs2, [%rd5];
	setp.eq.s16 	%p7, %rs2, 81;
	@%p7 bra 	$L__BB0_14;
	add.s32 	%r8, %r27, -1;
	add.s32 	%r9, %r26, -1;
	setp.ne.s32 	%p8, %r26, 0;
	setp.gt.s32 	%p9, %r27, 0;
	and.pred  	%p10, %p9, %p8;
	mov.u32 	%r26, %r9;
	mov.u32 	%r27, %r8;
	@%p10 bra 	$L__BB0_8;
	mov.u32 	%r28, %r16;
	mov.u32 	%r29, %r24;
$L__BB0_11:
	mad.lo.s32 	%r22, %r29, %r15, %r28;
	cvt.s64.s32 	%rd6, %r22;
	add.s64 	%rd7, %rd1, %rd6;
	ld.u8 	%rs3, [%rd7];
	setp.eq.s16 	%p11, %rs3, 81;
	@%p11 bra 	$L__BB0_14;
	add.s32 	%r29, %r29, 1;
	add.s32 	%r13, %r28, -1;
	setp.ne.s32 	%p12, %r28, 0;
	setp.lt.s32 	%p13, %r29, %r15;
	and.pred  	%p14, %p12, %p13;
	mov.u32 	%r28, %r13;
	@%p14 bra 	$L__BB0_11;
$L__BB0_13:
	mad.lo.s32 	%r23, %r24, %r15, %r16;
	cvt.s64.s32 	%rd8, %r23;
	add.s64 	%rd9, %rd1, %rd8;
	mov.b16 	%rs4, 81;
	st.u8 	[%rd9], %rs4;
	{ // callseq 0, 0
	.param .b64 param0;
	st.param.b64 	[param0], %rd1;
	.param .b32 param1;
	st.param.b32 	[param1], %r15;
	.param .b32 param2;
	st.param.b32 	[param2], %r1;
	call.uni 
	_Z8nQueensRPcii, 
	(
	param0, 
	param1, 
	param2
	);
	} // callseq 0
	mov.b16 	%rs5, 32;
	st.u8 	[%rd9], %rs5;
$L__BB0_14:
	add.s32 	%r24, %r24, 1;
	setp.ne.s32 	%p15, %r24, %r15;
	@%p15 bra 	$L__BB0_3;
$L__BB0_15:
	ret;
$L__BB0_16:
	atom.global.add.u32 	%r17, [deviceSolutions], 1;
	bra.uni 	$L__BB0_15;

}
	// .globl	_Z7nQueensPcii
.visible .entry _Z7nQueensPcii(
	.param .u64 .ptr .align 1 _Z7nQueensPcii_param_0,
	.param .u32 _Z7nQueensPcii_param_1,
	.param .u32 _Z7nQueensPcii_param_2
)
{
	.reg .pred 	%p<6>;
	.reg .b16 	%rs<8>;
	.reg .b32 	%r<18>;
	.reg .b64 	%rd<22>;

	ld.param.u64 	%rd11, [_Z7nQueensPcii_param_0];
	ld.param.u32 	%r6, [_Z7nQueensPcii_param_1];
	ld.param.u32 	%r7, [_Z7nQueensPcii_param_2];
	cvta.to.global.u64 	%rd1, %rd11;
	mul.lo.s32 	%r1, %r6, %r6;
	cvt.u64.u32 	%rd12, %r1;
	{ // callseq 1, 0
	.param .b64 param0;
	st.param.b64 	[param0], %rd12;
	.param .b64 retval0;
	call.uni (retval0), 
	malloc, 
	(
	param0
	);
	ld.param.b64 	%rd13, [retval0];
	} // callseq 1
	setp.eq.s32 	%p1, %r6, 0;
	@%p1 bra 	$L__BB1_7;
	max.u32 	%r2, %r1, 1;
	setp.lt.u32 	%p2, %r1, 4;
	mov.b64 	%rd21, 0;
	@%p2 bra 	$L__BB1_5;
	and.b32  	%r8, %r2, -4;
	neg.s32 	%r17, %r8;
	add.s64 	%rd20, %rd1, 1;
	add.s64 	%rd19, %rd13, 3;
$L__BB1_3:
	ld.global.u8 	%rs1, [%rd20+-1];
	st.u8 	[%rd19+-3], %rs1;
	ld.global.u8 	%rs2, [%rd20];
	st.u8 	[%rd19+-2], %rs2;
	ld.global.u8 	%rs3, [%rd20+1];
	st.u8 	[%rd19+-1], %rs3;
	ld.global.u8 	%rs4, [%rd20+2];
	st.u8 	[%rd19], %rs4;
	add.s32 	%r17, %r17, 4;
	add.s64 	%rd20, %rd20, 4;
	add.s64 	%rd19, %rd19, 4;
	setp.ne.s32 	%p3, %r17, 0;
	@%p3 bra 	$L__BB1_3;
	cvt.u64.u32 	%rd21, %r8;
$L__BB1_5:
	and.b32  	%r10, %r2, 1;
	setp.eq.b32 	%p4, %r10, 1;
	not.pred 	%p5, %p4;
	@%p5 bra 	$L__BB1_7;
	add.s64 	%rd15, %rd1, %rd21;
	ld.global.u8 	%rs5, [%rd15];
	add.s64 	%rd16, %rd13, %rd21;
	st.u8 	[%rd16], %rs5;
$L__BB1_7:
	mov.u32 	%r11, %tid.x;
	mov.u32 	%r12, %ntid.x;
	mov.u32 	%r13, %ctaid.x;
	mad.lo.s32 	%r14, %r13, %r12, %r11;
	mad.lo.s32 	%r15, %r6, %r14, %r7;
	cvt.s64.s32 	%rd17, %r15;
	add.s64 	%rd18, %rd13, %rd17;
	mov.b16 	%rs6, 81;
	st.u8 	[%rd18], %rs6;
	add.s32 	%r16, %r7, 1;
	{ // callseq 2, 0
	.param .b64 param0;
	st.param.b64 	[param0], %rd13;
	.param .b32 param1;
	st.param.b32 	[param1], %r6;
	.param .b32 param2;
	st.param.b32 	[param2], %r16;
	call.uni 
	_Z8nQueensRPcii, 
	(
	param0, 
	param1, 
	param2
	);
	} // callseq 2
	mov.b16 	%rs7, 32;
	st.u8 	[%rd18], %rs7;
	{ // callseq 3, 0
	.param .b64 param0;
	st.param.b64 	[param0], %rd13;
	call.uni 
	free, 
	(
	param0
	);
	} // callseq 3
	ret;

}


// ===== COMPILED SASS (sm_100) =====

	.target	sm_100

	.elftype	@"ET_EXEC"


//--------------------- .note.nv.tkinfo           --------------------------
	.section	.note.nv.tkinfo,"",@"SHT_NOTE"
	.sectionflags	@"SHF_NOTE_NV_TKINFO"
	.tkinfo
        /*0018*/ 	.word	0x00000002
        /*0030*/ 	.string	""
        /*0030*/ 	.string	"ptxas"
        /*0030*/ 	.string	"Cuda compilation tools, release 13.0, V13.0.88"
        /*0030*/ 	.string	"Build cuda_13.0.r13.0/compiler.36424714_0"
        /*0030*/ 	.string	"-arch sm_100 -m 64 "



//--------------------- .note.nv.cuinfo           --------------------------
	.section	.note.nv.cuinfo,"",@"SHT_NOTE"
	.sectionflags	@"SHF_NOTE_NV_CUINFO"
        /*0018*/ 	.short	0x0002
        /*001a*/ 	.short	0x0064
        /*001c*/ 	.short	0x0082
	.zero		2


//--------------------- .nv.info                  --------------------------
	.section	.nv.info,"",@"SHT_CUDA_INFO"
	.align	4


	//----- nvinfo : EIATTR_REGCOUNT
	.align		4
        /*0000*/ 	.byte	0x04, 0x2f
        /*0002*/ 	.short	(.L_2 - .L_1)
	.align		4
.L_1:
        /*0004*/ 	.word	index@(_Z7nQueensPcii)
        /*0008*/ 	.word	0x00000020


	//----- nvinfo : EIATTR_FRAME_SIZE
	.align		4
.L_2:
        /*000c*/ 	.byte	0x04, 0x11
        /*000e*/ 	.short	(.L_4 - .L_3)
	.align		4
.L_3:
        /*0010*/ 	.word	index@($_Z7nQueensPcii$_Z8nQueensRPcii)
        /*0014*/ 	.word	0x00000000


	//----- nvinfo : EIATTR_FRAME_SIZE
	.align		4
.L_4:
        /*0018*/ 	.byte	0x04, 0x11
        /*001a*/ 	.short	(.L_6 - .L_5)
	.align		4
.L_5:
        /*001c*/ 	.word	index@(_Z7nQueensPcii)
        /*0020*/ 	.word	0x00000000


	//----- nvinfo : EIATTR_MIN_STACK_SIZE
	.align		4
.L_6:
        /*0024*/ 	.byte	0x04, 0x12
        /*0026*/ 	.short	(.L_8 - .L_7)
	.align		4
.L_7:
        /*0028*/ 	.word	index@(_Z7nQueensPcii)
        /*002c*/ 	.word	0x00000000
.L_8:


//--------------------- .nv.compat                --------------------------
	.section	.nv.compat,"",@"SHT_CUDA_COMPAT_INFO"
	.align	4
        /*0000*/ 	.byte	0x02, 0x09, 0x00, 0x00, 0x02, 0x02, 0x01, 0x00, 0x02, 0x05, 0x05, 0x00, 0x03, 0x07, 0x01, 0x01
        /*0010*/ 	.byte	0x02, 0x03, 0x00, 0x00, 0x02, 0x06, 0x01, 0x00, 0x04, 0x0b, 0x08, 0x00, 0x09, 0x00, 0x00, 0x00
        /*0020*/ 	.byte	0x00, 0x00, 0x00, 0x00


//--------------------- .nv.info._Z7nQueensPcii   --------------------------
	.section	.nv.info._Z7nQueensPcii,"",@"SHT_CUDA_INFO"
	.sectionflags	@""
	.align	4


	//----- nvinfo : EIATTR_CUDA_API_VERSION
	.align		4
        /*0000*/ 	.byte	0x04, 0x37
        /*0002*/ 	.short	(.L_10 - .L_9)
.L_9:
        /*0004*/ 	.word	0x00000082


	//----- nvinfo : EIATTR_KPARAM_INFO
	.align		4
.L_10:
        /*0008*/ 	.byte	0x04, 0x17
        /*000a*/ 	.short	(.L_12 - .L_11)
.L_11:
        /*000c*/ 	.word	0x00000000
        /*0010*/ 	.short	0x0002
        /*0012*/ 	.short	0x000c
        /*0014*/ 	.byte	0x00, 0xf0, 0x11, 0x00


	//----- nvinfo : EIATTR_KPARAM_INFO
	.align		4
.L_12:
        /*0018*/ 	.byte	0x04, 0x17
        /*001a*/ 	.short	(.L_14 - .L_13)
.L_13:
        /*001c*/ 	.word	0x00000000
        /*0020*/ 	.short	0x0001
        /*0022*/ 	.short	0x0008
        /*0024*/ 	.byte	0x00, 0xf0, 0x11, 0x00


	//----- nvinfo : EIATTR_KPARAM_INFO
	.align		4
.L_14:
        /*0028*/ 	.byte	0x04, 0x17
        /*002a*/ 	.short	(.L_16 - .L_15)
.L_15:
        /*002c*/ 	.word	0x00000000
        /*0030*/ 	.short	0x0000
        /*0032*/ 	.short	0x0000
        /*0034*/ 	.byte	0x00, 0xf5, 0x21, 0x00


	//----- nvinfo : EIATTR_SPARSE_MMA_MASK
	.align		4
.L_16:
        /*0038*/ 	.byte	0x03, 0x50
        /*003a*/ 	.short	0x0000


	//----- nvinfo : EIATTR_MAXREG_COUNT
	.align		4
        /*003c*/ 	.byte	0x03, 0x1b
        /*003e*/ 	.short	0x00ff


	//----- nvinfo : EIATTR_EXTERNS
	.align		4
        /*0040*/ 	.byte	0x04, 0x0f
        /*0042*/ 	.short	(.L_18 - .L_17)


	//   ....[0]....
	.align		4
.L_17:
        /*0044*/ 	.word	index@(malloc)


	//   ....[1]....
	.align		4
        /*0048*/ 	.word	index@(free)


	//----- nvinfo : EIATTR_MERCURY_ISA_VERSION
	.align		4
.L_18:
        /*004c*/ 	.byte	0x03, 0x5f
        /*004e*/ 	.short	0x0101


	//----- nvinfo : EIATTR_INT_WARP_WIDE_INSTR_OFFSETS
	.align		4
        /*0050*/ 	.byte	0x04, 0x31
        /*0052*/ 	.short	(.L_20 - .L_19)


	//   ....[0]....
.L_19:
        /*0054*/ 	.word	0x00000c60


	//----- nvinfo : EIATTR_VRC_CTA_INIT_COUNT
	.align		4
.L_20:
        /*0058*/ 	.byte	0x02, 0x4a
	.zero		1
	.zero		1


	//----- nvinfo : EIATTR_SYSCALL_OFFSETS
	.align		4
        /*005c*/ 	.byte	0x04, 0x46
        /*005e*/ 	.short	(.L_22 - .L_21)


	//   ....[0]....
.L_21:
        /*0060*/ 	.word	0x00000090


	//   ....[1]....
        /*0064*/ 	.word	0x00000570


	//----- nvinfo : EIATTR_EXIT_INSTR_OFFSETS
	.align		4
.L_22:
        /*0068*/ 	.byte	0x04, 0x1c
        /*006a*/ 	.short	(.L_24 - .L_23)


	//   ....[0]....
.L_23:
        /*006c*/ 	.word	0x00000580


	//----- nvinfo : EIATTR_CRS_STACK_SIZE
	.align		4
.L_24:
        /*0070*/ 	.byte	0x04, 0x1e
        /*0072*/ 	.short	(.L_26 - .L_25)
.L_25:
        /*0074*/ 	.word	0x00000000


	//----- nvinfo : EIATTR_CBANK_PARAM_SIZE
	.align		4
.L_26:
        /*0078*/ 	.byte	0x03, 0x19
        /*007a*/ 	.short	0x0010


	//----- nvinfo : EIATTR_PARAM_CBANK
	.align		4
        /*007c*/ 	.byte	0x04, 0x0a
        /*007e*/ 	.short	(.L_28 - .L_27)
	.align		4
.L_27:
        /*0080*/ 	.word	index@(.nv.constant0._Z7nQueensPcii)
        /*0084*/ 	.short	0x0380
        /*0086*/ 	.short	0x0010


	//----- nvinfo : EIATTR_SW_WAR
	.align		4
.L_28:
        /*0088*/ 	.byte	0x04, 0x36
        /*008a*/ 	.short	(.L_30 - .L_29)
.L_29:
        /*008c*/ 	.word	0x00000008
.L_30:


//--------------------- .nv.callgraph             --------------------------
	.section	.nv.callgraph,"",@"SHT_CUDA_CALLGRAPH"
	.align	4
	.sectionentsize	8
	.align		4
        /*0000*/ 	.word	0x00000000
	.align		4
        /*0004*/ 	.word	0xffffffff
	.align		4
        /*0008*/ 	.word	index@(_Z7nQueensPcii)
	.align		4
        /*000c*/ 	.word	index@(free)
	.align		4
        /*0010*/ 	.word	index@(_Z7nQueensPcii)
	.align		4
        /*0014*/ 	.word	index@(malloc)
	.align		4
        /*0018*/ 	.word	0x00000000
	.align		4
        /*001c*/ 	.word	0xfffffffe
	.align		4
        /*0020*/ 	.word	0x00000000
	.align		4
        /*0024*/ 	.word	0xfffffffd
	.align		4
        /*0028*/ 	.word	0x00000000
	.align		4
        /*002c*/ 	.word	0xfffffffc


//--------------------- .nv.constant4             --------------------------
	.section	.nv.constant4,"a",@progbits
	.align	8
	.align		8
.nv.constant4:
        /*0000*/ 	.dword	malloc
	.align		8
        /*0008*/ 	.dword	free
	.align		8
        /*0010*/ 	.dword	deviceSolutions


//--------------------- .text._Z7nQueensPcii      --------------------------
	.section	.text._Z7nQueensPcii,"ax",@progbits
	.align	128
        .global         _Z7nQueensPcii
        .type           _Z7nQueensPcii,@function
        .size           _Z7nQueensPcii,(.L_x_20 - _Z7nQueensPcii)
        .other          _Z7nQueensPcii,@"STO_CUDA_ENTRY STV_DEFAULT"
_Z7nQueensPcii:
.text._Z7nQueensPcii:
[----:B------:R-:W0:Y:S08]  /*0000*/  LDC R1, c[0x0][0x37c] ;  /* 0x0000df00ff017b82 */ /* 0x000e300000000800 */
[----:B------:R-:W1:Y:S01]  /*0010*/  LDC R17, c[0x0][0x388] ;  /* 0x0000e200ff117b82 */ /* 0x000e620000000800 */
[----:B------:R-:W-:Y:S01]  /*0020*/  MOV R0, 0x0 ;  /* 0x0000000000007802 */ /* 0x000fe20000000f00 */
[----:B------:R-:W-:Y:S01]  /*0030*/  IMAD.MOV.U32 R5, RZ, RZ, RZ ;  /* 0x000000ffff057224 */ /* 0x000fe200078e00ff */
[----:B------:R-:W2:Y:S05]  /*0040*/  LDCU.64 UR36, c[0x0][0x358] ;  /* 0x00006b00ff2477ac */ /* 0x000eaa0008000a00 */
[----:B------:R3:W4:Y:S01]  /*0050*/  LDC.64 R2, c[0x4][R0] ;  /* 0x0100000000027b82 */ /* 0x0007220000000a00 */
[----:B-1----:R-:W-:-:S04]  /*0060*/  IMAD R17, R17, R17, RZ ;  /* 0x0000001111117224 */ /* 0x002fc800078e02ff */
[----:B0-23--:R-:W-:-:S07]  /*0070*/  IMAD.MOV.U32 R4, RZ, RZ, R17 ;  /* 0x000000ffff047224 */ /* 0x00dfce00078e0011 */
[----:B------:R-:W-:-:S07]  /*0080*/  LEPC R20, `(.L_x_0) ;  /* 0x000000001014794e */ /* 0x000fce0000000000 */
[----:B----4-:R-:W-:Y:S05]  /*0090*/  CALL.ABS.NOINC R2 ;  /* 0x0000000002007343 */ /* 0x010fea0003c00000 */
.L_x_0:
[----:B------:R-:W0:Y:S01]  /*00a0*/  LDC R0, c[0x0][0x388] ;  /* 0x0000e200ff007b82 */ /* 0x000e220000000800 */
[----:B------:R-:W-:Y:S02]  /*00b0*/  IMAD.MOV.U32 R16, RZ, RZ, R4 ;  /* 0x000000ffff107224 */ /* 0x000fe400078e0004 */
[----:B------:R-:W-:Y:S01]  /*00c0*/  IMAD.MOV.U32 R2, RZ, RZ, R5 ;  /* 0x000000ffff027224 */ /* 0x000fe200078e0005 */
[----:B0-----:R-:W-:-:S13]  /*00d0*/  ISETP.NE.AND P0, PT, R0, RZ, PT ;  /* 0x000000ff0000720c */ /* 0x001fda0003f05270 */
[----:B------:R-:W-:Y:S05]  /*00e0*/  @!P0 BRA `(.L_x_1) ;  /* 0x0000000000b88947 */ /* 0x000fea0003800000 */
[C---:B------:R-:W-:Y:S02]  /*00f0*/  ISETP.GE.U32.AND P0, PT, R17.reuse, 0x4, PT ;  /* 0x000000041100780c */ /* 0x040fe40003f06070 */
[----:B------:R-:W-:Y:S02]  /*0100*/  CS2R R4, SRZ ;  /* 0x0000000000047805 */ /* 0x000fe4000001ff00 */
[----:B------:R-:W-:-:S09]  /*0110*/  VIMNMX.U32 R17, PT, PT, R17, 0x1, !PT ;  /* 0x0000000111117848 */ /* 0x000fd20007fe0000 */
[----:B------:R-:W-:Y:S05]  /*0120*/  @!P0 BRA `(.L_x_2) ;  /* 0x0000000000808947 */ /* 0x000fea0003800000 */
[----:B------:R-:W0:Y:S01]  /*0130*/  LDCU.64 UR4, c[0x0][0x380] ;  /* 0x00007000ff0477ac */ /* 0x000e220008000a00 */
[----:B------:R-:W-:Y:S01]  /*0140*/  LOP3.LUT R3, R17, 0xfffffffc, RZ, 0xc0, !PT ;  /* 0xfffffffc11037812 */ /* 0x000fe200078ec0ff */
[----:B------:R-:W-:Y:S01]  /*0150*/  BSSY.RECONVERGENT B0, `(.L_x_3) ;  /* 0x000001b000007945 */ /* 0x000fe20003800200 */
[----:B------:R-:W-:-:S03]  /*0160*/  IADD3 R10, P0, PT, R16, 0x3, RZ ;  /* 0x00000003100a7810 */ /* 0x000fc60007f1e0ff */
[----:B------:R-:W-:Y:S02]  /*0170*/  IMAD.MOV R8, RZ, RZ, -R3 ;  /* 0x000000ffff087224 */ /* 0x000fe400078e0a03 */
[----:B------:R-:W-:Y:S01]  /*0180*/  IMAD.X R19, RZ, RZ, R2, P0 ;  /* 0x000000ffff137224 */ /* 0x000fe200000e0602 */
[----:B0-----:R-:W-:-:S04]  /*0190*/  UIADD3 UR4, UP0, UPT, UR4, 0x1, URZ ;  /* 0x0000000104047890 */ /* 0x001fc8000ff1e0ff */
[----:B------:R-:W-:Y:S02]  /*01a0*/  UIADD3.X UR5, UPT, UPT, URZ, UR5, URZ, UP0, !UPT ;  /* 0x00000005ff057290 */ /* 0x000fe400087fe4ff */
[----:B------:R-:W-:-:S04]  /*01b0*/  IMAD.U32 R12, RZ, RZ, UR4 ;  /* 0x00000004ff0c7e24 */ /* 0x000fc8000f8e00ff */
[----:B------:R-:W-:-:S07]  /*01c0*/  IMAD.U32 R9, RZ, RZ, UR5 ;  /* 0x00000005ff097e24 */ /* 0x000fce000f8e00ff */
.L_x_4:
[----:B------:R-:W-:Y:S02]  /*01d0*/  IMAD.MOV.U32 R4, RZ, RZ, R12 ;  /* 0x000000ffff047224 */ /* 0x000fe400078e000c */
[----:B------:R-:W-:-:S05]  /*01e0*/  IMAD.MOV.U32 R5, RZ, RZ, R9 ;  /* 0x000000ffff057224 */ /* 0x000fca00078e0009 */
[----:B------:R-:W2:Y:S01]  /*01f0*/  LDG.E.U8 R9, desc[UR36][R4.64+-0x1] ;  /* 0xffffff2404097981 */ /* 0x000ea2000c1e1100 */
[----:B-1----:R-:W-:Y:S01]  /*0200*/  IMAD.MOV.U32 R6, RZ, RZ, R10 ;  /* 0x000000ffff067224 */ /* 0x002fe200078e000a */
[----:B------:R-:W-:-:S05]  /*0210*/  MOV R7, R19 ;  /* 0x0000001300077202 */ /* 0x000fca0000000f00 */
[----:B--2---:R0:W-:Y:S04]  /*0220*/  ST.E.U8 desc[UR36][R6.64+-0x3], R9 ;  /* 0xfffffd0906007985 */ /* 0x0041e8000c101124 */
[----:B------:R-:W2:Y:S04]  /*0230*/  LDG.E.U8 R11, desc[UR36][R4.64] ;  /* 0x00000024040b7981 */ /* 0x000ea8000c1e1100 */
[----:B--2---:R1:W-:Y:S04]  /*0240*/  ST.E.U8 desc[UR36][R6.64+-0x2], R11 ;  /* 0xfffffe0b06007985 */ /* 0x0043e8000c101124 */
[----:B------:R-:W2:Y:S04]  /*0250*/  LDG.E.U8 R13, desc[UR36][R4.64+0x1] ;  /* 0x00000124040d7981 */ /* 0x000ea8000c1e1100 */
[----:B--2---:R1:W-:Y:S04]  /*0260*/  ST.E.U8 desc[UR36][R6.64+-0x1], R13 ;  /* 0xffffff0d06007985 */ /* 0x0043e8000c101124 */
[----:B------:R-:W2:Y:S01]  /*0270*/  LDG.E.U8 R15, desc[UR36][R4.64+0x2] ;  /* 0x00000224040f7981 */ /* 0x000ea2000c1e1100 */
[----:B------:R-:W-:Y:S01]  /*0280*/  VIADD R8, R8, 0x4 ;  /* 0x0000000408087836 */ /* 0x000fe20000000000 */
[----:B------:R-:W-:-:S02]  /*0290*/  IADD3 R12, P1, PT, R4, 0x4, RZ ;  /* 0x00000004040c7810 */ /* 0x000fc40007f3e0ff */
[----:B------:R-:W-:Y:S02]  /*02a0*/  IADD3 R10, P2, PT, R6, 0x4, RZ ;  /* 0x00000004060a7810 */ /* 0x000fe40007f5e0ff */
[----:B------:R-:W-:Y:S01]  /*02b0*/  ISETP.NE.AND P0, PT, R8, RZ, PT ;  /* 0x000000ff0800720c */ /* 0x000fe20003f05270 */
[----:B0-----:R-:W-:Y:S02]  /*02c0*/  IMAD.X R9, RZ, RZ, R5, P1 ;  /* 0x000000ffff097224 */ /* 0x001fe400008e0605 */
[----:B------:R-:W-:Y:S01]  /*02d0*/  IMAD.X R19, RZ, RZ, R7, P2 ;  /* 0x000000ffff137224 */ /* 0x000fe200010e0607 */
[----:B--2---:R1:W-:Y:S09]  /*02e0*/  ST.E.U8 desc[UR36][R6.64], R15 ;  /* 0x0000000f06007985 */ /* 0x0043f2000c101124 */
[----:B------:R-:W-:Y:S05]  /*02f0*/  @P0 BRA `(.L_x_4) ;  /* 0xfffffffc00b40947 */ /* 0x000fea000383ffff */
[----:B------:R-:W-:Y:S05]  /*0300*/  BSYNC.RECONVERGENT B0 ;  /* 0x0000000000007941 */ /* 0x000fea0003800200 */
.L_x_3:
[----:B------:R-:W-:Y:S02]  /*0310*/  IMAD.MOV.U32 R4, RZ, RZ, R3 ;  /* 0x000000ffff047224 */ /* 0x000fe400078e0003 */
[----:B------:R-:W-:-:S07]  /*0320*/  IMAD.MOV.U32 R5, RZ, RZ, RZ ;  /* 0x000000ffff057224 */ /* 0x000fce00078e00ff */
.L_x_2:
[----:B------:R-:W-:-:S04]  /*0330*/  LOP3.LUT R17, R17, 0x1, RZ, 0xc0, !PT ;  /* 0x0000000111117812 */ /* 0x000fc800078ec0ff */
[----:B------:R-:W-:-:S13]  /*0340*/  ISETP.NE.U32.AND P0, PT, R17, 0x1, PT ;  /* 0x000000011100780c */ /* 0x000fda0003f05070 */
[----:B------:R-:W-:Y:S05]  /*0350*/  @P0 BRA `(.L_x_1) ;  /* 0x00000000001c0947 */ /* 0x000fea0003800000 */
[----:B------:R-:W1:Y:S02]  /*0360*/  LDCU.64 UR4, c[0x0][0x380] ;  /* 0x00007000ff0477ac */ /* 0x000e640008000a00 */
[----:B-1----:R-:W-:-:S04]  /*0370*/  IADD3 R6, P0, PT, R4, UR4, RZ ;  /* 0x0000000404067c10 */ /* 0x002fc8000ff1e0ff */
[----:B------:R-:W-:-:S06]  /*0380*/  IADD3.X R7, PT, PT, R5, UR5, RZ, P0, !PT ;  /* 0x0000000505077c10 */ /* 0x000fcc00087fe4ff */
[----:B------:R-:W2:Y:S01]  /*0390*/  LDG.E.U8 R7, desc[UR36][R6.64] ;  /* 0x0000002406077981 */ /* 0x000ea2000c1e1100 */
[----:B------:R-:W-:-:S05]  /*03a0*/  IADD3 R4, P0, PT, R4, R16, RZ ;  /* 0x0000001004047210 */ /* 0x000fca0007f1e0ff */
[----:B------:R-:W-:-:S05]  /*03b0*/  IMAD.X R5, R5, 0x1, R2, P0 ;  /* 0x0000000105057824 */ /* 0x000fca00000e0602 */
[----:B--2---:R0:W-:Y:S03]  /*03c0*/  ST.E.U8 desc[UR36][R4.64], R7 ;  /* 0x0000000704007985 */ /* 0x0041e6000c101124 */
.L_x_1:
[----:B------:R-:W2:Y:S01]  /*03d0*/  S2R R3, SR_TID.X ;  /* 0x0000000000037919 */ /* 0x000ea20000002100 */
[----:B------:R-:W2:Y:S01]  /*03e0*/  LDCU UR5, c[0x0][0x360] ;  /* 0x00006c00ff0577ac */ /* 0x000ea20008000800 */
[----:B------:R-:W-:Y:S01]  /*03f0*/  IMAD.MOV.U32 R9, RZ, RZ, 0x51 ;  /* 0x00000051ff097424 */ /* 0x000fe200078e00ff */
[----:B0-----:R-:W-:Y:S01]  /*0400*/  MOV R5, R2 ;  /* 0x0000000200057202 */ /* 0x001fe20000000f00 */
[----:B------:R-:W2:Y:S01]  /*0410*/  S2R R4, SR_CTAID.X ;  /* 0x0000000000047919 */ /* 0x000ea20000002500 */
[----:B------:R-:W0:Y:S01]  /*0420*/  LDCU UR4, c[0x0][0x38c] ;  /* 0x00007180ff0477ac */ /* 0x000e220008000800 */
[----:B------:R-:W-:Y:S01]  /*0430*/  MOV R20, 0x500 ;  /* 0x0000050000147802 */ /* 0x000fe20000000f00 */
[----:B------:R-:W-:Y:S02]  /*0440*/  IMAD.MOV.U32 R21, RZ, RZ, 0x0 ;  /* 0x00000000ff157424 */ /* 0x000fe400078e00ff */
[----:B--2---:R-:W-:Y:S01]  /*0450*/  IMAD R3, R4, UR5, R3 ;  /* 0x0000000504037c24 */ /* 0x004fe2000f8e0203 */
[----:B------:R-:W2:Y:S01]  /*0460*/  LDCU UR5, c[0x0][0x388] ;  /* 0x00007100ff0577ac */ /* 0x000ea20008000800 */
[----:B------:R-:W-:-:S02]  /*0470*/  IMAD.MOV.U32 R4, RZ, RZ, R16 ;  /* 0x000000ffff047224 */ /* 0x000fc400078e0010 */
[----:B0-----:R-:W-:Y:S01]  /*0480*/  IMAD R3, R3, R0, UR4 ;  /* 0x0000000403037e24 */ /* 0x001fe2000f8e0200 */
[----:B------:R-:W-:-:S04]  /*0490*/  UIADD3 UR4, UPT, UPT, UR4, 0x1, URZ ;  /* 0x0000000104047890 */ /* 0x000fc8000fffe0ff */
[C---:B------:R-:W-:Y:S02]  /*04a0*/  IADD3 R18, P0, PT, R3.reuse, R16, RZ ;  /* 0x0000001003127210 */ /* 0x040fe40007f1e0ff */
[----:B-1----:R-:W-:Y:S02]  /*04b0*/  IMAD.U32 R7, RZ, RZ, UR4 ;  /* 0x00000004ff077e24 */ /* 0x002fe4000f8e00ff */
[----:B------:R-:W-:-:S05]  /*04c0*/  LEA.HI.X.SX32 R19, R3, R2, 0x1, P0 ;  /* 0x0000000203137211 */ /* 0x000fca00000f0eff */
[----:B------:R0:W-:Y:S01]  /*04d0*/  ST.E.U8 desc[UR36][R18.64], R9 ;  /* 0x0000000912007985 */ /* 0x0001e2000c101124 */
[----:B--2---:R-:W-:-:S07]  /*04e0*/  IMAD.U32 R6, RZ, RZ, UR5 ;  /* 0x00000005ff067e24 */ /* 0x004fce000f8e00ff */
[----:B0-----:R-:W-:Y:S05]  /*04f0*/  CALL.REL.NOINC `($_Z7nQueensPcii$_Z8nQueensRPcii) ;  /* 0x0000000000247944 */ /* 0x001fea0003c00000 */
[----:B------:R-:W-:Y:S01]  /*0500*/  IMAD.MOV.U32 R9, RZ, RZ, 0x20 ;  /* 0x00000020ff097424 */ /* 0x000fe200078e00ff */
[----:B------:R-:W-:Y:S01]  /*0510*/  MOV R0, 0x8 ;  /* 0x0000000800007802 */ /* 0x000fe20000000f00 */
[----:B------:R-:W-:Y:S02]  /*0520*/  IMAD.MOV.U32 R4, RZ, RZ, R16 ;  /* 0x000000ffff047224 */ /* 0x000fe400078e0010 */
[----:B------:R-:W-:Y:S01]  /*0530*/  IMAD.MOV.U32 R5, RZ, RZ, R2 ;  /* 0x000000ffff057224 */ /* 0x000fe200078e0002 */
[----:B------:R0:W1:Y:S01]  /*0540*/  LDC.64 R6, c[0x4][R0] ;  /* 0x0100000000067b82 */ /* 0x0000620000000a00 */
[----:B------:R0:W-:Y:S05]  /*0550*/  ST.E.U8 desc[UR36][R18.64], R9 ;  /* 0x0000000912007985 */ /* 0x0001ea000c101124 */
[----:B------:R-:W-:-:S07]  /*0560*/  LEPC R20, `(.L_x_5) ;  /* 0x000000001014794e */ /* 0x000fce0000000000 */
[----:B01----:R-:W-:Y:S05]  /*0570*/  CALL.ABS.NOINC R6 ;  /* 0x0000000006007343 */ /* 0x003fea0003c00000 */
.L_x_5:
[----:B------:R-:W-:Y:S05]  /*0580*/  EXIT ;  /* 0x000000000000794d */ /* 0x000fea0003800000 */
        .type           $_Z7nQueensPcii$_Z8nQueensRPcii,@function
        .size           $_Z7nQueensPcii$_Z8nQueensRPcii,(.L_x_20 - $_Z7nQueensPcii$_Z8nQueensRPcii)
$_Z7nQueensPcii$_Z8nQueensRPcii:
[----:B------:R-:W-:-:S05]  /*0590*/  VIADD R1, R1, 0xffffffc0 ;  /* 0xffffffc001017836 */ /* 0x000fca0000000000 */
[----:B------:R-:W-:Y:S04]  /*05a0*/  STL [R1+0x38], R29 ;  /* 0x0000381d01007387 */ /* 0x000fe80000100800 */
[----:B------:R-:W-:Y:S04]  /*05b0*/  STL [R1+0x34], R28 ;  /* 0x0000341c01007387 */ /* 0x000fe80000100800 */
[----:B------:R-:W-:Y:S04]  /*05c0*/  STL [R1+0x30], R27 ;  /* 0x0000301b01007387 */ /* 0x000fe80000100800 */
[----:B------:R-:W-:Y:S04]  /*05d0*/  STL [R1+0x2c], R26 ;  /* 0x00002c1a01007387 */ /* 0x000fe80000100800 */
[----:B------:R0:W-:Y:S04]  /*05e0*/  STL [R1+0x28], R25 ;  /* 0x0000281901007387 */ /* 0x0001e80000100800 */
[----:B------:R1:W-:Y:S04]  /*05f0*/  STL [R1+0x24], R24 ;  /* 0x0000241801007387 */ /* 0x0003e80000100800 */
[----:B------:R2:W-:Y:S01]  /*0600*/  STL [R1+0x20], R23 ;  /* 0x0000201701007387 */ /* 0x0005e20000100800 */
[----:B0-----:R-:W0:Y:S05]  /*0610*/  BMOV.32.CLEAR R25, B8 ;  /* 0x0000000008197355 */ /* 0x001e2a0000100000 */
[----:B------:R-:W-:Y:S01]  /*0620*/  STL [R1+0x1c], R22 ;  /* 0x00001c1601007387 */ /* 0x000fe20000100800 */
[----:B-1----:R-:W1:Y:S05]  /*0630*/  BMOV.32.CLEAR R24, B7 ;  /* 0x0000000007187355 */ /* 0x002e6a0000100000 */
[----:B------:R-:W-:Y:S01]  /*0640*/  STL [R1+0x18], R21 ;  /* 0x0000181501007387 */ /* 0x000fe20000100800 */
[----:B--2---:R-:W2:Y:S05]  /*0650*/  BMOV.32.CLEAR R23, B6 ;  /* 0x0000000006177355 */ /* 0x004eaa0000100000 */
[----:B------:R-:W-:Y:S01]  /*0660*/  STL [R1+0x14], R20 ;  /* 0x0000141401007387 */ /* 0x000fe20000100800 */
[----:B------:R-:W-:Y:S03]  /*0670*/  BSSY B8, `(.L_x_6) ;  /* 0x0000067000087945 */ /* 0x000fe60003800000 */
[----:B------:R3:W-:Y:S04]  /*0680*/  STL [R1+0x10], R19 ;  /* 0x0000101301007387 */ /* 0x0007e80000100800 */
[----:B------:R4:W-:Y:S04]  /*0690*/  STL [R1+0xc], R18 ;  /* 0x00000c1201007387 */ /* 0x0009e80000100800 */
[----:B------:R5:W-:Y:S01]  /*06a0*/  STL [R1+0x8], R17 ;  /* 0x0000081101007387 */ /* 0x000be20000100800 */
[----:B---3--:R-:W-:-:S03]  /*06b0*/  IMAD.MOV.U32 R19, RZ, RZ, R4 ;  /* 0x000000ffff137224 */ /* 0x008fc600078e0004 */
[----:B------:R3:W-:Y:S01]  /*06c0*/  STL [R1+0x4], R16 ;  /* 0x0000041001007387 */ /* 0x0007e20000100800 */
[----:B----4-:R-:W-:-:S03]  /*06d0*/  IMAD.MOV.U32 R18, RZ, RZ, R5 ;  /* 0x000000ffff127224 */ /* 0x010fc600078e0005 */
[----:B------:R4:W-:Y:S01]  /*06e0*/  STL [R1], R2 ;  /* 0x0000000201007387 */ /* 0x0009e20000100800 */
[----:B-----5:R-:W-:Y:S01]  /*06f0*/  MOV R17, R6 ;  /* 0x0000000600117202 */ /* 0x020fe20000000f00 */
[----:B---3--:R-:W-:Y:S01]  /*0700*/  IMAD.MOV.U32 R16, RZ, RZ, R7 ;  /* 0x000000ffff107224 */ /* 0x008fe200078e0007 */
[----:B------:R-:W3:Y:S04]  /*0710*/  LDC.64 R28, c[0x0][0x358] ;  /* 0x0000d600ff1c7b82 */ /* 0x000ee80000000a00 */
[----:B------:R-:W-:Y:S01]  /*0720*/  ISETP.GE.AND P0, PT, R16, R17, PT ;  /* 0x000000111000720c */ /* 0x000fe20003f06270 */
[----:B------:R-:W-:-:S12]  /*0730*/  YIELD ;  /* 0x0000000000007946 */ /* 0x000fd80003800000 */
[----:B012-4-:R-:W-:Y:S05]  /*0740*/  @P0 BRA `(.L_x_7) ;  /* 0x0000000400400947 */ /* 0x017fea0003800000 */
[----:B------:R-:W-:-:S13]  /*0750*/  ISETP.GE.AND P0, PT, R17, 0x1, PT ;  /* 0x000000011100780c */ /* 0x000fda0003f06270 */
[----:B------:R-:W-:Y:S05]  /*0760*/  @!P0 BRA `(.L_x_8) ;  /* 0x00000004005c8947 */ /* 0x000fea0003800000 */
[----:B------:R-:W-:Y:S01]  /*0770*/  BSSY.RECONVERGENT B7, `(.L_x_9) ;  /* 0x000004c000077945 */ /* 0x000fe20003800200 */
[----:B------:R-:W-:Y:S02]  /*0780*/  VIADD R2, R16, 0x1 ;  /* 0x0000000110027836 */ /* 0x000fe40000000000 */
[----:B------:R-:W-:-:S07]  /*0790*/  IMAD.MOV.U32 R22, RZ, RZ, RZ ;  /* 0x000000ffff167224 */ /* 0x000fce00078e00ff */
.L_x_18:
[----:B------:R-:W-:Y:S01]  /*07a0*/  ISETP.GE.AND P0, PT, R16, 0x1, PT ;  /* 0x000000011000780c */ /* 0x000fe20003f06270 */
[----:B------:R-:W-:-:S12]  /*07b0*/  BSSY.RECONVERGENT B6, `(.L_x_10) ;  /* 0x0000044000067945 */ /* 0x000fd80003800200 */
[----:B0-----:R-:W-:Y:S05]  /*07c0*/  @!P0 BRA `(.L_x_11) ;  /* 0x0000000000348947 */ /* 0x001fea0003800000 */
[----:B------:R-:W-:Y:S02]  /*07d0*/  IMAD R0, R22, R17, RZ ;  /* 0x0000001116007224 */ /* 0x000fe400078e02ff */
[----:B------:R-:W-:-:S07]  /*07e0*/  IMAD.MOV.U32 R3, RZ, RZ, RZ ;  /* 0x000000ffff037224 */ /* 0x000fce00078e00ff */
.L_x_13:
[----:B------:R-:W-:Y:S01]  /*07f0*/  IMAD.IADD R4, R0, 0x1, R3 ;  /* 0x0000000100047824 */ /* 0x000fe200078e0203 */
[----:B---3--:R-:W-:Y:S02]  /*0800*/  R2UR UR4, R28 ;  /* 0x000000001c0472ca */ /* 0x008fe400000e0000 */
[----:B------:R-:W-:Y:S02]  /*0810*/  R2UR UR5, R29 ;  /* 0x000000001d0572ca */ /* 0x000fe400000e0000 */
[----:B------:R-:W-:-:S05]  /*0820*/  IADD3 R4, P0, PT, R4, R19, RZ ;  /* 0x0000001304047210 */ /* 0x000fca0007f1e0ff */
[----:B------:R-:W-:-:S06]  /*0830*/  IMAD.X R5, RZ, RZ, R18, P0 ;  /* 0x000000ffff057224 */ /* 0x000fcc00000e0612 */
[----:B------:R-:W2:Y:S02]  /*0840*/  LD.E.U8 R4, desc[UR4][R4.64] ;  /* 0x0000000404047980 */ /* 0x000ea4000c101100 */
[----:B--2---:R-:W-:-:S13]  /*0850*/  ISETP.NE.AND P0, PT, R4, 0x51, PT ;  /* 0x000000510400780c */ /* 0x004fda0003f05270 */
[----:B------:R-:W-:Y:S05]  /*0860*/  @!P0 BRA `(.L_x_12) ;  /* 0x0000000000e08947 */ /* 0x000fea0003800000 */
[----:B------:R-:W-:-:S05]  /*0870*/  VIADD R3, R3, 0x1 ;  /* 0x0000000103037836 */ /* 0x000fca0000000000 */
[----:B------:R-:W-:-:S13]  /*0880*/  ISETP.NE.AND P0, PT, R3, R16, PT ;  /* 0x000000100300720c */ /* 0x000fda0003f05270 */
[----:B------:R-:W-:Y:S05]  /*0890*/  @P0 BRA `(.L_x_13) ;  /* 0xfffffffc00d40947 */ /* 0x000fea000383ffff */
.L_x_11:
[----:B------:R-:W-:-:S13]  /*08a0*/  ISETP.GE.AND P0, PT, R16, RZ, PT ;  /* 0x000000ff1000720c */ /* 0x000fda0003f06270 */
[----:B------:R-:W-:Y:S05]  /*08b0*/  @!P0 BRA `(.L_x_14) ;  /* 0x0000000000848947 */ /* 0x000fea0003800000 */
[----:B------:R-:W-:Y:S01]  /*08c0*/  BSSY.RELIABLE B0, `(.L_x_15) ;  /* 0x0000011000007945 */ /* 0x000fe20003800100 */
[----:B------:R-:W-:Y:S01]  /*08d0*/  MOV R0, R16 ;  /* 0x0000001000007202 */ /* 0x000fe20000000f00 */
[----:B------:R-:W-:-:S07]  /*08e0*/  IMAD.MOV.U32 R3, RZ, RZ, R22 ;  /* 0x000000ffff037224 */ /* 0x000fce00078e0016 */
.L_x_16:
[----:B------:R-:W-:Y:S01]  /*08f0*/  IMAD R5, R3, R17, R0 ;  /* 0x0000001103057224 */ /* 0x000fe200078e0200 */
[----:B---3--:R-:W-:Y:S02]  /*0900*/  R2UR UR4, R28 ;  /* 0x000000001c0472ca */ /* 0x008fe400000e0000 */
[----:B------:R-:W-:Y:S02]  /*0910*/  R2UR UR5, R29 ;  /* 0x000000001d0572ca */ /* 0x000fe400000e0000 */
[----:B------:R-:W-:-:S04]  /*0920*/  IADD3 R4, P0, PT, R5, R19, RZ ;  /* 0x0000001305047210 */ /* 0x000fc80007f1e0ff */
[----:B------:R-:W-:-:S07]  /*0930*/  LEA.HI.X.SX32 R5, R5, R18, 0x1, P0 ;  /* 0x0000001205057211 */ /* 0x000fce00000f0eff */
[----:B------:R-:W2:Y:S02]  /*0940*/  LD.E.U8 R4, desc[UR4][R4.64] ;  /* 0x0000000404047980 */ /* 0x000ea4000c101100 */
[----:B--2---:R-:W-:-:S13]  /*0950*/  ISETP.NE.AND P0, PT, R4, 0x51, PT ;  /* 0x000000510400780c */ /* 0x004fda0003f05270 */
[----:B------:R-:W-:Y:S05]  /*0960*/  @!P0 BREAK.RELIABLE B0 ;  /* 0x0000000000008942 */ /* 0x000fea0003800100 */
[----:B------:R-:W-:Y:S05]  /*0970*/  @!P0 BRA `(.L_x_12) ;  /* 0x00000000009c8947 */ /* 0x000fea0003800000 */
[C---:B------:R-:W-:Y:S01]  /*0980*/  ISETP.NE.AND P0, PT, R0.reuse, RZ, PT ;  /* 0x000000ff0000720c */ /* 0x040fe20003f05270 */
[----:B------:R-:W-:Y:S01]  /*0990*/  VIADD R0, R0, 0xffffffff ;  /* 0xffffffff00007836 */ /* 0x000fe20000000000 */
[C---:B------:R-:W-:Y:S01]  /*09a0*/  ISETP.GT.AND P1, PT, R3.reuse, RZ, PT ;  /* 0x000000ff0300720c */ /* 0x040fe20003f24270 */
[----:B------:R-:W-:-:S12]  /*09b0*/  VIADD R3, R3, 0xffffffff ;  /* 0xffffffff03037836 */ /* 0x000fd80000000000 */
[----:B------:R-:W-:Y:S05]  /*09c0*/  @P0 BRA P1, `(.L_x_16) ;  /* 0xfffffffc00c80947 */ /* 0x000fea000083ffff */
[----:B------:R-:W-:Y:S05]  /*09d0*/  BSYNC.RELIABLE B0 ;  /* 0x0000000000007941 */ /* 0x000fea0003800100 */
.L_x_15:
[----:B------:R-:W-:Y:S02]  /*09e0*/  IMAD.MOV.U32 R0, RZ, RZ, R16 ;  /* 0x000000ffff007224 */ /* 0x000fe400078e0010 */
[----:B------:R-:W-:-:S07]  /*09f0*/  IMAD.MOV.U32 R6, RZ, RZ, R22 ;  /* 0x000000ffff067224 */ /* 0x000fce00078e0016 */
.L_x_17:
[----:B------:R-:W-:Y:S01]  /*0a00*/  IMAD R3, R6, R17, R0 ;  /* 0x0000001106037224 */ /* 0x000fe200078e0200 */
[----:B------:R-:W-:Y:S02]  /*0a10*/  R2UR UR4, R28 ;  /* 0x000000001c0472ca */ /* 0x000fe400000e0000 */
[----:B------:R-:W-:Y:S02]  /*0a20*/  R2UR UR5, R29 ;  /* 0x000000001d0572ca */ /* 0x000fe400000e0000 */
[----:B------:R-:W-:-:S04]  /*0a30*/  IADD3 R4, P0, PT, R3, R19, RZ ;  /* 0x0000001303047210 */ /* 0x000fc80007f1e0ff */
[----:B------:R-:W-:-:S07]  /*0a40*/  LEA.HI.X.SX32 R5, R3, R18, 0x1, P0 ;  /* 0x0000001203057211 */ /* 0x000fce00000f0eff */
[----:B------:R-:W2:Y:S02]  /*0a50*/  LD.E.U8 R4, desc[UR4][R4.64] ;  /* 0x0000000404047980 */ /* 0x000ea4000c101100 */
[----:B--2---:R-:W-:-:S13]  /*0a60*/  ISETP.NE.AND P0, PT, R4, 0x51, PT ;  /* 0x000000510400780c */ /* 0x004fda0003f05270 */
[----:B------:R-:W-:Y:S05]  /*0a70*/  @!P0 BRA `(.L_x_12) ;  /* 0x00000000005c8947 */ /* 0x000fea0003800000 */
[----:B------:R-:W-:Y:S01]  /*0a80*/  VIADD R6, R6, 0x1 ;  /* 0x0000000106067836 */ /* 0x000fe20000000000 */
[C---:B------:R-:W-:Y:S01]  /*0a90*/  ISETP.NE.AND P1, PT, R0.reuse, RZ, PT ;  /* 0x000000ff0000720c */ /* 0x040fe20003f25270 */
[----:B------:R-:W-:-:S03]  /*0aa0*/  VIADD R0, R0, 0xffffffff ;  /* 0xffffffff00007836 */ /* 0x000fc60000000000 */
[----:B------:R-:W-:-:S13]  /*0ab0*/  ISETP.GE.AND P0, PT, R6, R17, PT ;  /* 0x000000110600720c */ /* 0x000fda0003f06270 */
[----:B------:R-:W-:Y:S05]  /*0ac0*/  @!P0 BRA P1, `(.L_x_17) ;  /* 0xfffffffc00cc8947 */ /* 0x000fea000083ffff */
.L_x_14:
[----:B------:R-:W-:Y:S01]  /*0ad0*/  IMAD R0, R22, R17, R16 ;  /* 0x0000001116007224 */ /* 0x000fe200078e0210 */
[----:B---3--:R-:W-:Y:S01]  /*0ae0*/  R2UR UR4, R28 ;  /* 0x000000001c0472ca */ /* 0x008fe200000e0000 */
[----:B------:R-:W-:Y:S01]  /*0af0*/  IMAD.MOV.U32 R13, RZ, RZ, 0x51 ;  /* 0x00000051ff0d7424 */ /* 0x000fe200078e00ff */
[----:B------:R-:W-:Y:S01]  /*0b00*/  R2UR UR5, R29 ;  /* 0x000000001d0572ca */ /* 0x000fe200000e0000 */
[----:B------:R-:W-:Y:S01]  /*0b10*/  IMAD.MOV.U32 R5, RZ, RZ, R18 ;  /* 0x000000ffff057224 */ /* 0x000fe200078e0012 */
[CC--:B------:R-:W-:Y:S01]  /*0b20*/  IADD3 R26, P0, PT, R0.reuse, R19.reuse, RZ ;  /* 0x00000013001a7210 */ /* 0x0c0fe20007f1e0ff */
[----:B------:R-:W-:Y:S01]  /*0b30*/  IMAD.MOV.U32 R6, RZ, RZ, R17 ;  /* 0x000000ffff067224 */ /* 0x000fe200078e0011 */
[----:B------:R-:W-:Y:S01]  /*0b40*/  MOV R4, R19 ;  /* 0x0000001300047202 */ /* 0x000fe20000000f00 */
[----:B------:R-:W-:Y:S01]  /*0b50*/  IMAD.MOV.U32 R7, RZ, RZ, R2 ;  /* 0x000000ffff077224 */ /* 0x000fe200078e0002 */
[----:B------:R-:W-:Y:S01]  /*0b60*/  LEA.HI.X.SX32 R27, R0, R18, 0x1, P0 ;  /* 0x00000012001b7211 */ /* 0x000fe200000f0eff */
[----:B------:R-:W-:Y:S01]  /*0b70*/  IMAD.MOV.U32 R21, RZ, RZ, 0x0 ;  /* 0x00000000ff157424 */ /* 0x000fe200078e00ff */
[----:B------:R-:W-:-:S05]  /*0b80*/  MOV R20, 0xbb0 ;  /* 0x00000bb000147802 */ /* 0x000fca0000000f00 */
[----:B------:R0:W-:Y:S02]  /*0b90*/  ST.E.U8 desc[UR4][R26.64], R13 ;  /* 0x0000000d1a007985 */ /* 0x0001e4000c101104 */
[----:B0-----:R-:W-:Y:S05]  /*0ba0*/  CALL.REL.NOINC `($_Z7nQueensPcii$_Z8nQueensRPcii) ;  /* 0xfffffff800787944 */ /* 0x001fea0003c3ffff */
[----:B------:R-:W-:Y:S01]  /*0bb0*/  R2UR UR4, R28 ;  /* 0x000000001c0472ca */ /* 0x000fe200000e0000 */
[----:B------:R-:W-:Y:S01]  /*0bc0*/  IMAD.MOV.U32 R13, RZ, RZ, 0x20 ;  /* 0x00000020ff0d7424 */ /* 0x000fe200078e00ff */
[----:B------:R-:W-:-:S13]  /*0bd0*/  R2UR UR5, R29 ;  /* 0x000000001d0572ca */ /* 0x000fda00000e0000 */
[----:B------:R0:W-:Y:S02]  /*0be0*/  ST.E.U8 desc[UR4][R26.64], R13 ;  /* 0x0000000d1a007985 */ /* 0x0001e4000c101104 */
.L_x_12:
[----:B------:R-:W-:Y:S05]  /*0bf0*/  BSYNC.RECONVERGENT B6 ;  /* 0x0000000000067941 */ /* 0x000fea0003800200 */
.L_x_10:
[----:B------:R-:W-:-:S05]  /*0c00*/  VIADD R22, R22, 0x1 ;  /* 0x0000000116167836 */ /* 0x000fca0000000000 */
[----:B------:R-:W-:-:S13]  /*0c10*/  ISETP.NE.AND P0, PT, R22, R17, PT ;  /* 0x000000111600720c */ /* 0x000fda0003f05270 */
[----:B------:R-:W-:Y:S05]  /*0c20*/  @P0 BRA `(.L_x_18) ;  /* 0xfffffff800dc0947 */ /* 0x000fea000383ffff */
[----:B------:R-:W-:Y:S05]  /*0c30*/  BSYNC.RECONVERGENT B7 ;  /* 0x0000000000077941 */ /* 0x000fea0003800200 */
.L_x_9:
[----:B------:R-:W-:Y:S05]  /*0c40*/  BRA `(.L_x_8) ;  /* 0x0000000000247947 */ /* 0x000fea0003800000 */
.L_x_7:
[----:B------:R-:W0:Y:S01]  /*0c50*/  S2R R0, SR_LANEID ;  /* 0x0000000000007919 */ /* 0x000e220000000000 */
[----:B------:R-:W-:Y:S01]  /*0c60*/  VOTEU.ANY UR4, UPT, PT ;  /* 0x0000000000047886 */ /* 0x000fe200038e0100 */
[----:B------:R-:W1:Y:S01]  /*0c70*/  LDC.64 R2, c[0x4][0x10] ;  /* 0x01000400ff027b82 */ /* 0x000e620000000a00 */
[----:B------:R-:W-:Y:S02]  /*0c80*/  UFLO.U32 UR5, UR4 ;  /* 0x00000004000572bd */ /* 0x000fe400080e0000 */
[----:B------:R-:W1:Y:S04]  /*0c90*/  POPC R5, UR4 ;  /* 0x0000000400057d09 */ /* 0x000e680008000000 */
[----:B0-----:R-:W-:-:S13]  /*0ca0*/  ISETP.EQ.U32.AND P0, PT, R0, UR5, PT ;  /* 0x0000000500007c0c */ /* 0x001fda000bf02070 */
[----:B---3--:R-:W-:Y:S02]  /*0cb0*/  @P0 R2UR UR4, R28 ;  /* 0x000000001c0402ca */ /* 0x008fe400000e0000 */
[----:B------:R-:W-:-:S13]  /*0cc0*/  @P0 R2UR UR5, R29 ;  /* 0x000000001d0502ca */ /* 0x000fda00000e0000 */
[----:B-1----:R1:W-:Y:S02]  /*0cd0*/  @P0 REDG.E.ADD.STRONG.GPU desc[UR4][R2.64], R5 ;  /* 0x000000050200098e */ /* 0x0023e4000c12e104 */
.L_x_8:
[----:B------:R-:W-:Y:S05]  /*0ce0*/  BSYNC B8 ;  /* 0x0000000000087941 */ /* 0x000fea0003800000 */
.L_x_6:
[----:B------:R-:W2:Y:S01]  /*0cf0*/  LDL R20, [R1+0x14] ;  /* 0x0000140001147983 */ /* 0x000ea20000100800 */
[----:B------:R4:W-:Y:S05]  /*0d00*/  BMOV.32 B6, R23 ;  /* 0x0000001706007356 */ /* 0x0009ea0000000000 */
[----:B------:R-:W2:Y:S01]  /*0d10*/  LDL R21, [R1+0x18] ;  /* 0x0000180001157983 */ /* 0x000ea20000100800 */
[----:B------:R5:W-:Y:S05]  /*0d20*/  BMOV.32 B7, R24 ;  /* 0x0000001807007356 */ /* 0x000bea0000000000 */
[----:B------:R0:W-:Y:S05]  /*0d30*/  BMOV.32 B8, R25 ;  /* 0x0000001908007356 */ /* 0x0001ea0000000000 */
[----:B-1----:R-:W2:Y:S04]  /*0d40*/  LDL R2, [R1] ;  /* 0x0000000001027983 */ /* 0x002ea80000100800 */
[----:B------:R-:W2:Y:S04]  /*0d50*/  LDL R16, [R1+0x4] ;  /* 0x0000040001107983 */ /* 0x000ea80000100800 */
[----:B------:R-:W2:Y:S04]  /*0d60*/  LDL R17, [R1+0x8] ;  /* 0x0000080001117983 */ /* 0x000ea80000100800 */
[----:B------:R-:W2:Y:S04]  /*0d70*/  LDL R18, [R1+0xc] ;  /* 0x00000c0001127983 */ /* 0x000ea80000100800 */
[----:B------:R-:W2:Y:S04]  /*0d80*/  LDL R19, [R1+0x10] ;  /* 0x0000100001137983 */ /* 0x000ea80000100800 */
[----:B------:R-:W2:Y:S04]  /*0d90*/  LDL R22, [R1+0x1c] ;  /* 0x00001c0001167983 */ /* 0x000ea80000100800 */
[----:B----4-:R-:W2:Y:S04]  /*0da0*/  LDL R23, [R1+0x20] ;  /* 0x0000200001177983 */ /* 0x010ea80000100800 */
[----:B-----5:R-:W2:Y:S04]  /*0db0*/  LDL R24, [R1+0x24] ;  /* 0x0000240001187983 */ /* 0x020ea80000100800 */
[----:B0-----:R-:W2:Y:S04]  /*0dc0*/  LDL R25, [R1+0x28] ;  /* 0x0000280001197983 */ /* 0x001ea80000100800 */
[----:B------:R-:W2:Y:S04]  /*0dd0*/  LDL R26, [R1+0x2c] ;  /* 0x00002c00011a7983 */ /* 0x000ea80000100800 */
[----:B------:R-:W2:Y:S04]  /*0de0*/  LDL R27, [R1+0x30] ;  /* 0x00003000011b7983 */ /* 0x000ea80000100800 */
[----:B---3--:R-:W2:Y:S04]  /*0df0*/  LDL R28, [R1+0x34] ;  /* 0x00003400011c7983 */ /* 0x008ea80000100800 */
[----:B------:R0:W2:Y:S02]  /*0e00*/  LDL R29, [R1+0x38] ;  /* 0x00003800011d7983 */ /* 0x0000a40000100800 */
[----:B0-----:R-:W-:Y:S01]  /*0e10*/  VIADD R1, R1, 0x40 ;  /* 0x0000004001017836 */ /* 0x001fe20000000000 */
[----:B--2---:R-:W-:Y:S06]  /*0e20*/  RET.REL.NODEC R20 `(_Z7nQueensPcii) ;  /* 0xfffffff014747950 */ /* 0x004fec0003c3ffff */
.L_x_19:
[----:B------:R-:W-:-:S00]  /*0e30*/  BRA `(.L_x_19) ;  /* 0xfffffffc00fc7947 */ /* 0x000fc0000383ffff */
[----:B------:R-:W-:-:S00]  /*0e40*/  NOP ;  /* 0x0000000000007918 */ /* 0x000fc00000000000 */
        /* <DEDUP_REMOVED lines=11> */
.L_x_20:


//--------------------- .nv.shared.reserved.0     --------------------------
	.section	.nv.shared.reserved.0,"aw",@nobits
	.weak		__nv_reservedSMEM_offset_0_alias
	.size		__nv_reservedSMEM_offset_0_alias, 0, 64
	.other		__nv_reservedSMEM_offset_0_alias,@"STO_CUDA_RESERVED_SHARED STV_DEFAULT"
__nv_reservedSMEM_offset_0_alias:
	.zero		0
	.zero		64


//--------------------- .nv.global                --------------------------
	.section	.nv.global,"aw",@nobits
	.align	4
.nv.global:
	.type		deviceSolutions,@object
	.size		deviceSolutions,(.L_0 - deviceSolutions)
deviceSolutions:
	.zero		4
.L_0:


//--------------------- .nv.constant0._Z7nQueensPcii --------------------------
	.section	.nv.constant0._Z7nQueensPcii,"a",@progbits
	.sectionflags	@""
	.align	4
.nv.constant0._Z7nQueensPcii:
	.zero		912


//--------------------- SYMBOLS --------------------------

	.type		.nv.reservedSmem.offset0,@object
	.size		.nv.reservedSmem.offset0,0x4
	.type		malloc,@function
	.type		free,@function
